	.headerflags	@"EF_CUDA_TEXMODE_UNIFIED EF_CUDA_64BIT_ADDRESS EF_CUDA_ACCELERATORS EF_CUDA_SM90 EF_CUDA_VIRTUAL_SM(EF_CUDA_SM90)"
	.elftype	@"ET_EXEC"


//--------------------- .nv.info                  --------------------------
	.section	.nv.info,"",@"SHT_CUDA_INFO"
	.align	4


	//----- nvinfo : EIATTR_REGCOUNT
	.align		4
        /*0000*/ 	.byte	0x04, 0x2f
        /*0002*/ 	.short	(.L_1 - .L_0)
	.align		4
.L_0:
        /*0004*/ 	.word	index@(triton_poi_fused__unsafe_index_add_mul_sub_13)
        /*0008*/ 	.word	0x00000014


	//----- nvinfo : EIATTR_MIN_STACK_SIZE
	.align		4
.L_1:
        /*000c*/ 	.byte	0x04, 0x12
        /*000e*/ 	.short	(.L_3 - .L_2)
	.align		4
.L_2:
        /*0010*/ 	.word	index@(triton_poi_fused__unsafe_index_add_mul_sub_13)
        /*0014*/ 	.word	0x00000000


	//----- nvinfo : EIATTR_FRAME_SIZE
	.align		4
.L_3:
        /*0018*/ 	.byte	0x04, 0x11
        /*001a*/ 	.short	(.L_5 - .L_4)
	.align		4
.L_4:
        /*001c*/ 	.word	index@(triton_poi_fused__unsafe_index_add_mul_sub_13)
        /*0020*/ 	.word	0x00000000


	//----- nvinfo : EIATTR_MIN_STACK_SIZE
	.align		4
.L_5:
        /*0024*/ 	.byte	0x04, 0x12
        /*0026*/ 	.short	(.L_7 - .L_6)
	.align		4
.L_6:
        /*0028*/ 	.word	index@(triton_poi_fused__unsafe_index_add_mul_sub_13)
        /*002c*/ 	.word	0x00000000
.L_7:


//--------------------- .nv.info.triton_poi_fused__unsafe_index_add_mul_sub_13 --------------------------
	.section	.nv.info.triton_poi_fused__unsafe_index_add_mul_sub_13,"",@"SHT_CUDA_INFO"
	.sectionflags	@""
	.align	4


	//----- nvinfo : EIATTR_CUDA_API_VERSION
	.align		4
        /*0000*/ 	.byte	0x04, 0x37
        /*0002*/ 	.short	(.L_9 - .L_8)
.L_8:
        /*0004*/ 	.word	0x0000007c


	//----- nvinfo : EIATTR_KPARAM_INFO
	.align		4
.L_9:
        /*0008*/ 	.byte	0x04, 0x17
        /*000a*/ 	.short	(.L_11 - .L_10)
.L_10:
        /*000c*/ 	.word	0x00000000
        /*0010*/ 	.short	0x0006
        /*0012*/ 	.short	0x0030
        /*0014*/ 	.byte	0x00, 0xf0, 0x11, 0x00


	//----- nvinfo : EIATTR_KPARAM_INFO
	.align		4
.L_11:
        /*0018*/ 	.byte	0x04, 0x17
        /*001a*/ 	.short	(.L_13 - .L_12)
.L_12:
        /*001c*/ 	.word	0x00000000
        /*0020*/ 	.short	0x0005
        /*0022*/ 	.short	0x0028
        /*0024*/ 	.byte	0x00, 0xf4, 0x21, 0x00


	//----- nvinfo : EIATTR_KPARAM_INFO
	.align		4
.L_13:
        /*0028*/ 	.byte	0x04, 0x17
        /*002a*/ 	.short	(.L_15 - .L_14)
.L_14:
        /*002c*/ 	.word	0x00000000
        /*0030*/ 	.short	0x0004
        /*0032*/ 	.short	0x0020
        /*0034*/ 	.byte	0x00, 0xf4, 0x21, 0x00


	//----- nvinfo : EIATTR_KPARAM_INFO
	.align		4
.L_15:
        /*0038*/ 	.byte	0x04, 0x17
        /*003a*/ 	.short	(.L_17 - .L_16)
.L_16:
        /*003c*/ 	.word	0x00000000
        /*0040*/ 	.short	0x0003
        /*0042*/ 	.short	0x0018
        /*0044*/ 	.byte	0x00, 0xf4, 0x21, 0x00


	//----- nvinfo : EIATTR_KPARAM_INFO
	.align		4
.L_17:
        /*0048*/ 	.byte	0x04, 0x17
        /*004a*/ 	.short	(.L_19 - .L_18)
.L_18:
        /*004c*/ 	.word	0x00000000
        /*0050*/ 	.short	0x0002
        /*0052*/ 	.short	0x0010
        /*0054*/ 	.byte	0x00, 0xf4, 0x21, 0x00


	//----- nvinfo : EIATTR_KPARAM_INFO
	.align		4
.L_19:
        /*0058*/ 	.byte	0x04, 0x17
        /*005a*/ 	.short	(.L_21 - .L_20)
.L_20:
        /*005c*/ 	.word	0x00000000
        /*0060*/ 	.short	0x0001
        /*0062*/ 	.short	0x0008
        /*0064*/ 	.byte	0x00, 0xf4, 0x21, 0x00


	//----- nvinfo : EIATTR_KPARAM_INFO
	.align		4
.L_21:
        /*0068*/ 	.byte	0x04, 0x17
        /*006a*/ 	.short	(.L_23 - .L_22)
.L_22:
        /*006c*/ 	.word	0x00000000
        /*0070*/ 	.short	0x0000
        /*0072*/ 	.short	0x0000
        /*0074*/ 	.byte	0x00, 0xf4, 0x21, 0x00


	//----- nvinfo : EIATTR_SPARSE_MMA_MASK
	.align		4
.L_23:
        /*0078*/ 	.byte	0x03, 0x50
        /*007a*/ 	.short	0x0000


	//----- nvinfo : EIATTR_MAXREG_COUNT
	.align		4
        /*007c*/ 	.byte	0x03, 0x1b
        /*007e*/ 	.short	0x00ff


	//----- nvinfo : EIATTR_EXIT_INSTR_OFFSETS
	.align		4
        /*0080*/ 	.byte	0x04, 0x1c
        /*0082*/ 	.short	(.L_25 - .L_24)


	//   ....[0]....
.L_24:
        /*0084*/ 	.word	0x000003b0


	//----- nvinfo : EIATTR_REQNTID
	.align		4
.L_25:
        /*0088*/ 	.byte	0x04, 0x10
        /*008a*/ 	.short	(.L_27 - .L_26)
.L_26:
        /*008c*/ 	.word	0x00000080
        /*0090*/ 	.word	0x00000001
        /*0094*/ 	.word	0x00000001


	//----- nvinfo : EIATTR_CBANK_PARAM_SIZE
	.align		4
.L_27:
        /*0098*/ 	.byte	0x03, 0x19
        /*009a*/ 	.short	0x0034


	//----- nvinfo : EIATTR_PARAM_CBANK
	.align		4
        /*009c*/ 	.byte	0x04, 0x0a
        /*009e*/ 	.short	(.L_29 - .L_28)
	.align		4
.L_28:
        /*00a0*/ 	.word	index@(.nv.constant0.triton_poi_fused__unsafe_index_add_mul_sub_13)
        /*00a4*/ 	.short	0x0210
        /*00a6*/ 	.short	0x0034


	//----- nvinfo : EIATTR_SW_WAR
	.align		4
.L_29:
        /*00a8*/ 	.byte	0x04, 0x36
        /*00aa*/ 	.short	(.L_31 - .L_30)
.L_30:
        /*00ac*/ 	.word	0x00000008
.L_31:


//--------------------- .nv.callgraph             --------------------------
	.section	.nv.callgraph,"",@"SHT_CUDA_CALLGRAPH"
	.align	4
	.sectionentsize	8
	.align		4
        /*0000*/ 	.word	0x00000000
	.align		4
        /*0004*/ 	.word	0xffffffff
	.align		4
        /*0008*/ 	.word	0x00000000
	.align		4
        /*000c*/ 	.word	0xfffffffe
	.align		4
        /*0010*/ 	.word	0x00000000
	.align		4
        /*0014*/ 	.word	0xfffffffd
	.align		4
        /*0018*/ 	.word	0x00000000
	.align		4
        /*001c*/ 	.word	0xfffffffc


//--------------------- .text.triton_poi_fused__unsafe_index_add_mul_sub_13 --------------------------
	.section	.text.triton_poi_fused__unsafe_index_add_mul_sub_13,"ax",@progbits
	.align	128
        .global         triton_poi_fused__unsafe_index_add_mul_sub_13
        .type           triton_poi_fused__unsafe_index_add_mul_sub_13,@function
        .size           triton_poi_fused__unsafe_index_add_mul_sub_13,(.L_x_1 - triton_poi_fused__unsafe_index_add_mul_sub_13)
        .other          triton_poi_fused__unsafe_index_add_mul_sub_13,@"STO_CUDA_ENTRY STV_DEFAULT"
triton_poi_fused__unsafe_index_add_mul_sub_13:
.text.triton_poi_fused__unsafe_index_add_mul_sub_13:
[----:B------:R-:W-:Y:S01]  /*0000*/  LDC R1, c[0x0][0x28] ;  /* 0x00000a00ff017b82 */ /* 0x000fe20000000800 */
[----:B------:R-:W1:Y:S07]  /*0010*/  S2R R3, SR_TID.X ;  /* 0x0000000000037919 */ /* 0x000e6e0000002100 */
[----:B------:R-:W2:Y:S01]  /*0020*/  LDC.64 R8, c[0x0][0x210] ;  /* 0x00008400ff087b82 */ /* 0x000ea20000000a00 */
[----:B------:R-:W-:Y:S01]  /*0030*/  ULDC.64 UR4, c[0x0][0x208] ;  /* 0x0000820000047ab9 */ /* 0x000fe20000000a00 */
[----:B------:R-:W-:Y:S01]  /*0040*/  ULDC.64 UR6, c[0x0][0x220] ;  /* 0x0000880000067ab9 */ /* 0x000fe20000000a00 */
[----:B------:R-:W3:Y:S05]  /*0050*/  S2R R4, SR_CTAID.X ;  /* 0x0000000000047919 */ /* 0x000eea0000002500 */
[----:B------:R-:W4:Y:S01]  /*0060*/  LDC.64 R10, c[0x0][0x218] ;  /* 0x00008600ff0a7b82 */ /* 0x000f220000000a00 */
[----:B-1----:R-:W-:-:S05]  /*0070*/  LOP3.LUT R3, R3, 0x7f, RZ, 0xc0, !PT ;  /* 0x0000007f03037812 */ /* 0x002fca00078ec0ff */
[----:B---3--:R-:W-:-:S05]  /*0080*/  IMAD R0, R4, 0x80, R3 ;  /* 0x0000008004007824 */ /* 0x008fca00078e0203 */
[----:B------:R-:W-:-:S04]  /*0090*/  SHF.R.S32.HI R3, RZ, 0x1f, R0 ;  /* 0x0000001fff037819 */ /* 0x000fc80000011400 */
[----:B------:R-:W-:-:S04]  /*00a0*/  LEA.HI R5, R3, R0, RZ, 0x4 ;  /* 0x0000000003057211 */ /* 0x000fc800078f20ff */
[----:B------:R-:W-:Y:S02]  /*00b0*/  SHF.R.S32.HI R6, RZ, 0x4, R5 ;  /* 0x00000004ff067819 */ /* 0x000fe40000011405 */
[----:B------:R-:W-:Y:S02]  /*00c0*/  LOP3.LUT R5, R5, 0xfffffff0, RZ, 0xc0, !PT ;  /* 0xfffffff005057812 */ /* 0x000fe400078ec0ff */
[----:B------:R-:W-:-:S04]  /*00d0*/  LEA.HI R2, R6, R6, RZ, 0x4 ;  /* 0x0000000606027211 */ /* 0x000fc800078f20ff */
[----:B------:R-:W-:Y:S02]  /*00e0*/  LOP3.LUT R7, R2, 0xfffffff0, RZ, 0xc0, !PT ;  /* 0xfffffff002077812 */ /* 0x000fe400078ec0ff */
[----:B------:R-:W1:Y:S03]  /*00f0*/  LDC.64 R2, c[0x0][0x228] ;  /* 0x00008a00ff027b82 */ /* 0x000e660000000a00 */
[----:B------:R-:W-:-:S04]  /*0100*/  IMAD.IADD R7, R6, 0x1, -R7 ;  /* 0x0000000106077824 */ /* 0x000fc800078e0a07 */
[----:B--2---:R-:W-:-:S06]  /*0110*/  IMAD.WIDE R8, R7, 0x8, R8 ;  /* 0x0000000807087825 */ /* 0x004fcc00078e0208 */
[----:B------:R-:W2:Y:S01]  /*0120*/  LDG.E.EL.64 R8, desc[UR4][R8.64] ;  /* 0x0000000408087981 */ /* 0x000ea2000c2e1b00 */
[----:B------:R-:W-:-:S04]  /*0130*/  IMAD.IADD R5, R0, 0x1, -R5 ;  /* 0x0000000100057824 */ /* 0x000fc800078e0a05 */
[----:B----4-:R-:W-:-:S04]  /*0140*/  IMAD.WIDE R10, R5, 0x8, R10 ;  /* 0x00000008050a7825 */ /* 0x010fc800078e020a */
[----:B-1----:R-:W-:Y:S02]  /*0150*/  IMAD.WIDE R6, R5, 0x8, R2 ;  /* 0x0000000805067825 */ /* 0x002fe400078e0202 */
[----:B------:R-:W3:Y:S04]  /*0160*/  LDG.E.EL.64 R10, desc[UR4][R10.64] ;  /* 0x000000040a0a7981 */ /* 0x000ee8000c2e1b00 */
[----:B------:R-:W4:Y:S01]  /*0170*/  LDG.E.EL.64 R6, desc[UR4][R6.64] ;  /* 0x0000000406067981 */ /* 0x000f22000c2e1b00 */
[----:B--2---:R-:W-:-:S04]  /*0180*/  SHF.R.U32.HI R3, RZ, 0x1c, R9 ;  /* 0x0000001cff037819 */ /* 0x004fc80000011609 */
[----:B------:R-:W-:-:S04]  /*0190*/  LOP3.LUT R3, R3, 0x8, RZ, 0xc0, !PT ;  /* 0x0000000803037812 */ /* 0x000fc800078ec0ff */
[----:B------:R-:W-:Y:S02]  /*01a0*/  IADD3 R16, P0, R8, R3, RZ ;  /* 0x0000000308107210 */ /* 0x000fe40007f1e0ff */
[----:B------:R-:W1:Y:S01]  /*01b0*/  LDC.64 R2, c[0x0][0x230] ;  /* 0x00008c00ff027b82 */ /* 0x000e620000000a00 */
[----:B---3--:R-:W-:Y:S02]  /*01c0*/  LEA R14, P1, R10, UR6, 0x2 ;  /* 0x000000060a0e7c11 */ /* 0x008fe4000f8210ff */
[----:B------:R-:W-:Y:S01]  /*01d0*/  IMAD.X R17, RZ, RZ, R9, P0 ;  /* 0x000000ffff117224 */ /* 0x000fe200000e0609 */
[----:B------:R-:W-:Y:S02]  /*01e0*/  SHF.R.S32.HI R9, RZ, 0x18, R4 ;  /* 0x00000018ff097819 */ /* 0x000fe40000011404 */
[----:B------:R-:W-:Y:S02]  /*01f0*/  SHF.R.U32.HI R13, RZ, 0x1a, R11 ;  /* 0x0000001aff0d7819 */ /* 0x000fe4000001160b */
[----:B----4-:R-:W-:-:S02]  /*0200*/  SHF.R.U32.HI R4, RZ, 0x1a, R7 ;  /* 0x0000001aff047819 */ /* 0x010fc40000011607 */
[----:B------:R-:W-:Y:S02]  /*0210*/  SGXT R9, R9, 0x1 ;  /* 0x000000010909781a */ /* 0x000fe40000000200 */
[----:B------:R-:W-:Y:S01]  /*0220*/  LEA.HI.X R15, R10, UR7, R11, 0x2, P1 ;  /* 0x000000070a0f7c11 */ /* 0x000fe200088f140b */
[----:B------:R-:W-:Y:S01]  /*0230*/  IMAD.SHL.U32 R10, R16, 0x20, RZ ;  /* 0x00000020100a7824 */ /* 0x000fe200078e00ff */
[----:B------:R-:W-:Y:S02]  /*0240*/  LEA R11, P2, R6, UR6, 0x2 ;  /* 0x00000006060b7c11 */ /* 0x000fe4000f8410ff */
[----:B------:R-:W-:Y:S02]  /*0250*/  LOP3.LUT R4, R4, 0x20, RZ, 0xc0, !PT ;  /* 0x0000002004047812 */ /* 0x000fe400078ec0ff */
[----:B------:R-:W-:Y:S02]  /*0260*/  LOP3.LUT R13, R13, 0x20, RZ, 0xc0, !PT ;  /* 0x000000200d0d7812 */ /* 0x000fe400078ec0ff */
[----:B------:R-:W-:-:S02]  /*0270*/  LEA.HI R9, R9, R0, RZ, 0x8 ;  /* 0x0000000009097211 */ /* 0x000fc400078f40ff */
[----:B------:R-:W-:Y:S02]  /*0280*/  LEA.HI.X R7, R6, UR7, R7, 0x2, P2 ;  /* 0x0000000706077c11 */ /* 0x000fe400090f1407 */
[----:B------:R-:W-:Y:S01]  /*0290*/  IADD3 R6, P2, P3, R10, R11, R4 ;  /* 0x0000000b0a067210 */ /* 0x000fe20007b5e004 */
[----:B-1----:R-:W-:Y:S01]  /*02a0*/  IMAD.WIDE R2, R5, 0x4, R2 ;  /* 0x0000000405027825 */ /* 0x002fe200078e0202 */
[----:B------:R-:W-:Y:S02]  /*02b0*/  SHF.L.U64.HI R12, R16, 0x5, R17 ;  /* 0x00000005100c7819 */ /* 0x000fe40000010211 */
[----:B------:R-:W-:Y:S02]  /*02c0*/  IADD3 R8, P1, P0, R10, R14, R13 ;  /* 0x0000000e0a087210 */ /* 0x000fe4000783e00d */
[----:B------:R-:W-:Y:S01]  /*02d0*/  SHF.R.S32.HI R4, RZ, 0x8, R9 ;  /* 0x00000008ff047819 */ /* 0x000fe20000011409 */
[----:B------:R-:W2:Y:S01]  /*02e0*/  LDG.E.EL R2, desc[UR4][R2.64] ;  /* 0x0000000402027981 */ /* 0x000ea2000c2e1900 */
[----:B------:R-:W-:-:S02]  /*02f0*/  IADD3.X R9, R12, R15, RZ, P1, P0 ;  /* 0x0000000f0c097210 */ /* 0x000fc40000fe04ff */
[----:B------:R-:W-:Y:S01]  /*0300*/  IADD3.X R7, R12, R7, RZ, P2, P3 ;  /* 0x000000070c077210 */ /* 0x000fe200017e64ff */
[----:B------:R-:W-:Y:S02]  /*0310*/  IMAD.SHL.U32 R11, R4, 0x40, RZ ;  /* 0x00000040040b7824 */ /* 0x000fe400078e00ff */
[----:B------:R-:W1:Y:S02]  /*0320*/  LDC.64 R4, c[0x0][0x238] ;  /* 0x00008e00ff047b82 */ /* 0x000e640000000a00 */
[----:B------:R-:W-:-:S04]  /*0330*/  IMAD.WIDE R8, R11, 0x4, R8 ;  /* 0x000000040b087825 */ /* 0x000fc800078e0208 */
[----:B------:R-:W-:Y:S02]  /*0340*/  IMAD.WIDE R6, R11, 0x4, R6 ;  /* 0x000000040b067825 */ /* 0x000fe400078e0206 */
[----:B------:R-:W3:Y:S04]  /*0350*/  LDG.E.EL R9, desc[UR4][R8.64] ;  /* 0x0000000408097981 */ /* 0x000ee8000c2e1900 */
[----:B------:R-:W3:Y:S01]  /*0360*/  LDG.E.EL R6, desc[UR4][R6.64] ;  /* 0x0000000406067981 */ /* 0x000ee2000c2e1900 */
[----:B-1----:R-:W-:-:S04]  /*0370*/  IMAD.WIDE R4, R0, 0x4, R4 ;  /* 0x0000000400047825 */ /* 0x002fc800078e0204 */
[----:B---3--:R-:W-:-:S04]  /*0380*/  FADD R10, -R9, R6 ;  /* 0x00000006090a7221 */ /* 0x008fc80000000100 */
[----:B--2---:R-:W-:-:S05]  /*0390*/  FFMA R11, R2, R10, R9 ;  /* 0x0000000a020b7223 */ /* 0x004fca0000000009 */
[----:B------:R-:W-:Y:S01]  /*03a0*/  STG.E desc[UR4][R4.64], R11 ;  /* 0x0000000b04007986 */ /* 0x000fe2000c101904 */
[----:B------:R-:W-:Y:S05]  /*03b0*/  EXIT ;  /* 0x000000000000794d */ /* 0x000fea0003800000 */
.L_x_0:
[----:B------:R-:W-:-:S00]  /*03c0*/  BRA `(.L_x_0) ;  /* 0xfffffffc00fc7947 */ /* 0x000fc0000383ffff */
[----:B------:R-:W-:-:S00]  /*03d0*/  NOP ;  /* 0x0000000000007918 */ /* 0x000fc00000000000 */
        /* <DEDUP_REMOVED lines=10> */
.L_x_1:


//--------------------- .nv.constant0.triton_poi_fused__unsafe_index_add_mul_sub_13 --------------------------
	.section	.nv.constant0.triton_poi_fused__unsafe_index_add_mul_sub_13,"a",@progbits
	.sectionflags	@""
	.align	4
.nv.constant0.triton_poi_fused__unsafe_index_add_mul_sub_13:
	.zero		580
